	.headerflags	@"EF_CUDA_TEXMODE_UNIFIED EF_CUDA_64BIT_ADDRESS EF_CUDA_ACCELERATORS EF_CUDA_SM90 EF_CUDA_VIRTUAL_SM(EF_CUDA_SM90)"
	.elftype	@"ET_EXEC"


//--------------------- .nv.info                  --------------------------
	.section	.nv.info,"",@"SHT_CUDA_INFO"
	.align	4


	//----- nvinfo : EIATTR_REGCOUNT
	.align		4
        /*0000*/ 	.byte	0x04, 0x2f
        /*0002*/ 	.short	(.L_3 - .L_2)
	.align		4
.L_2:
        /*0004*/ 	.word	index@(triton_poi_fused__native_batch_norm_legit_no_training_add_relu_27)
        /*0008*/ 	.word	0x0000001a


	//----- nvinfo : EIATTR_MIN_STACK_SIZE
	.align		4
.L_3:
        /*000c*/ 	.byte	0x04, 0x12
        /*000e*/ 	.short	(.L_5 - .L_4)
	.align		4
.L_4:
        /*0010*/ 	.word	index@(triton_poi_fused__native_batch_norm_legit_no_training_add_relu_27)
        /*0014*/ 	.word	0x00000000


	//----- nvinfo : EIATTR_FRAME_SIZE
	.align		4
.L_5:
        /*0018*/ 	.byte	0x04, 0x11
        /*001a*/ 	.short	(.L_7 - .L_6)
	.align		4
.L_6:
        /*001c*/ 	.word	index@(triton_poi_fused__native_batch_norm_legit_no_training_add_relu_27)
        /*0020*/ 	.word	0x00000000


	//----- nvinfo : EIATTR_MIN_STACK_SIZE
	.align		4
.L_7:
        /*0024*/ 	.byte	0x04, 0x12
        /*0026*/ 	.short	(.L_9 - .L_8)
	.align		4
.L_8:
        /*0028*/ 	.word	index@(triton_poi_fused__native_batch_norm_legit_no_training_add_relu_27)
        /*002c*/ 	.word	0x00000000
.L_9:


//--------------------- .nv.info.triton_poi_fused__native_batch_norm_legit_no_training_add_relu_27 --------------------------
	.section	.nv.info.triton_poi_fused__native_batch_norm_legit_no_training_add_relu_27,"",@"SHT_CUDA_INFO"
	.sectionflags	@""
	.align	4


	//----- nvinfo : EIATTR_CUDA_API_VERSION
	.align		4
        /*0000*/ 	.byte	0x04, 0x37
        /*0002*/ 	.short	(.L_11 - .L_10)
.L_10:
        /*0004*/ 	.word	0x0000007c


	//----- nvinfo : EIATTR_KPARAM_INFO
	.align		4
.L_11:
        /*0008*/ 	.byte	0x04, 0x17
        /*000a*/ 	.short	(.L_13 - .L_12)
.L_12:
        /*000c*/ 	.word	0x00000000
        /*0010*/ 	.short	0x000b
        /*0012*/ 	.short	0x0058
        /*0014*/ 	.byte	0x00, 0xf0, 0x11, 0x00


	//----- nvinfo : EIATTR_KPARAM_INFO
	.align		4
.L_13:
        /*0018*/ 	.byte	0x04, 0x17
        /*001a*/ 	.short	(.L_15 - .L_14)
.L_14:
        /*001c*/ 	.word	0x00000000
        /*0020*/ 	.short	0x000a
        /*0022*/ 	.short	0x0050
        /*0024*/ 	.byte	0x00, 0xf4, 0x21, 0x00


	//----- nvinfo : EIATTR_KPARAM_INFO
	.align		4
.L_15:
        /*0028*/ 	.byte	0x04, 0x17
        /*002a*/ 	.short	(.L_17 - .L_16)
.L_16:
        /*002c*/ 	.word	0x00000000
        /*0030*/ 	.short	0x0009
        /*0032*/ 	.short	0x0048
        /*0034*/ 	.byte	0x00, 0xf4, 0x21, 0x00


	//----- nvinfo : EIATTR_KPARAM_INFO
	.align		4
.L_17:
        /*0038*/ 	.byte	0x04, 0x17
        /*003a*/ 	.short	(.L_19 - .L_18)
.L_18:
        /*003c*/ 	.word	0x00000000
        /*0040*/ 	.short	0x0008
        /*0042*/ 	.short	0x0040
        /*0044*/ 	.byte	0x00, 0xf4, 0x21, 0x00


	//----- nvinfo : EIATTR_KPARAM_INFO
	.align		4
.L_19:
        /*0048*/ 	.byte	0x04, 0x17
        /*004a*/ 	.short	(.L_21 - .L_20)
.L_20:
        /*004c*/ 	.word	0x00000000
        /*0050*/ 	.short	0x0007
        /*0052*/ 	.short	0x0038
        /*0054*/ 	.byte	0x00, 0xf4, 0x21, 0x00


	//----- nvinfo : EIATTR_KPARAM_INFO
	.align		4
.L_21:
        /*0058*/ 	.byte	0x04, 0x17
        /*005a*/ 	.short	(.L_23 - .L_22)
.L_22:
        /*005c*/ 	.word	0x00000000
        /*0060*/ 	.short	0x0006
        /*0062*/ 	.short	0x0030
        /*0064*/ 	.byte	0x00, 0xf4, 0x21, 0x00


	//----- nvinfo : EIATTR_KPARAM_INFO
	.align		4
.L_23:
        /*0068*/ 	.byte	0x04, 0x17
        /*006a*/ 	.short	(.L_25 - .L_24)
.L_24:
        /*006c*/ 	.word	0x00000000
        /*0070*/ 	.short	0x0005
        /*0072*/ 	.short	0x0028
        /*0074*/ 	.byte	0x00, 0xf4, 0x21, 0x00


	//----- nvinfo : EIATTR_KPARAM_INFO
	.align		4
.L_25:
        /*0078*/ 	.byte	0x04, 0x17
        /*007a*/ 	.short	(.L_27 - .L_26)
.L_26:
        /*007c*/ 	.word	0x00000000
        /*0080*/ 	.short	0x0004
        /*0082*/ 	.short	0x0020
        /*0084*/ 	.byte	0x00, 0xf4, 0x21, 0x00


	//----- nvinfo : EIATTR_KPARAM_INFO
	.align		4
.L_27:
        /*0088*/ 	.byte	0x04, 0x17
        /*008a*/ 	.short	(.L_29 - .L_28)
.L_28:
        /*008c*/ 	.word	0x00000000
        /*0090*/ 	.short	0x0003
        /*0092*/ 	.short	0x0018
        /*0094*/ 	.byte	0x00, 0xf4, 0x21, 0x00


	//----- nvinfo : EIATTR_KPARAM_INFO
	.align		4
.L_29:
        /*0098*/ 	.byte	0x04, 0x17
        /*009a*/ 	.short	(.L_31 - .L_30)
.L_30:
        /*009c*/ 	.word	0x00000000
        /*00a0*/ 	.short	0x0002
        /*00a2*/ 	.short	0x0010
        /*00a4*/ 	.byte	0x00, 0xf4, 0x21, 0x00


	//----- nvinfo : EIATTR_KPARAM_INFO
	.align		4
.L_31:
        /*00a8*/ 	.byte	0x04, 0x17
        /*00aa*/ 	.short	(.L_33 - .L_32)
.L_32:
        /*00ac*/ 	.word	0x00000000
        /*00b0*/ 	.short	0x0001
        /*00b2*/ 	.short	0x0008
        /*00b4*/ 	.byte	0x00, 0xf4, 0x21, 0x00


	//----- nvinfo : EIATTR_KPARAM_INFO
	.align		4
.L_33:
        /*00b8*/ 	.byte	0x04, 0x17
        /*00ba*/ 	.short	(.L_35 - .L_34)
.L_34:
        /*00bc*/ 	.word	0x00000000
        /*00c0*/ 	.short	0x0000
        /*00c2*/ 	.short	0x0000
        /*00c4*/ 	.byte	0x00, 0xf4, 0x21, 0x00


	//----- nvinfo : EIATTR_SPARSE_MMA_MASK
	.align		4
.L_35:
        /*00c8*/ 	.byte	0x03, 0x50
        /*00ca*/ 	.short	0x0000


	//----- nvinfo : EIATTR_MAXREG_COUNT
	.align		4
        /*00cc*/ 	.byte	0x03, 0x1b
        /*00ce*/ 	.short	0x00ff


	//----- nvinfo : EIATTR_EXIT_INSTR_OFFSETS
	.align		4
        /*00d0*/ 	.byte	0x04, 0x1c
        /*00d2*/ 	.short	(.L_37 - .L_36)


	//   ....[0]....
.L_36:
        /*00d4*/ 	.word	0x000005b0


	//----- nvinfo : EIATTR_REQNTID
	.align		4
.L_37:
        /*00d8*/ 	.byte	0x04, 0x10
        /*00da*/ 	.short	(.L_39 - .L_38)
.L_38:
        /*00dc*/ 	.word	0x00000080
        /*00e0*/ 	.word	0x00000001
        /*00e4*/ 	.word	0x00000001


	//----- nvinfo : EIATTR_CBANK_PARAM_SIZE
	.align		4
.L_39:
        /*00e8*/ 	.byte	0x03, 0x19
        /*00ea*/ 	.short	0x005c


	//----- nvinfo : EIATTR_PARAM_CBANK
	.align		4
        /*00ec*/ 	.byte	0x04, 0x0a
        /*00ee*/ 	.short	(.L_41 - .L_40)
	.align		4
.L_40:
        /*00f0*/ 	.word	index@(.nv.constant0.triton_poi_fused__native_batch_norm_legit_no_training_add_relu_27)
        /*00f4*/ 	.short	0x0210
        /*00f6*/ 	.short	0x005c


	//----- nvinfo : EIATTR_SW_WAR
	.align		4
.L_41:
        /*00f8*/ 	.byte	0x04, 0x36
        /*00fa*/ 	.short	(.L_43 - .L_42)
.L_42:
        /*00fc*/ 	.word	0x00000008
.L_43:


//--------------------- .nv.callgraph             --------------------------
	.section	.nv.callgraph,"",@"SHT_CUDA_CALLGRAPH"
	.align	4
	.sectionentsize	8
	.align		4
        /*0000*/ 	.word	0x00000000
	.align		4
        /*0004*/ 	.word	0xffffffff
	.align		4
        /*0008*/ 	.word	0x00000000
	.align		4
        /*000c*/ 	.word	0xfffffffe
	.align		4
        /*0010*/ 	.word	0x00000000
	.align		4
        /*0014*/ 	.word	0xfffffffd
	.align		4
        /*0018*/ 	.word	0x00000000
	.align		4
        /*001c*/ 	.word	0xfffffffc


//--------------------- .nv.constant4             --------------------------
	.section	.nv.constant4,"a",@progbits
	.align	8
	.align		8
.nv.constant4:
        /*0000*/ 	.dword	_$_str
	.align		8
        /*0008*/ 	.dword	_$_str_$_2


//--------------------- .text.triton_poi_fused__native_batch_norm_legit_no_training_add_relu_27 --------------------------
	.section	.text.triton_poi_fused__native_batch_norm_legit_no_training_add_relu_27,"ax",@progbits
	.align	128
        .global         triton_poi_fused__native_batch_norm_legit_no_training_add_relu_27
        .type           triton_poi_fused__native_batch_norm_legit_no_training_add_relu_27,@function
        .size           triton_poi_fused__native_batch_norm_legit_no_training_add_relu_27,(.L_x_1 - triton_poi_fused__native_batch_norm_legit_no_training_add_relu_27)
        .other          triton_poi_fused__native_batch_norm_legit_no_training_add_relu_27,@"STO_CUDA_ENTRY STV_DEFAULT"
triton_poi_fused__native_batch_norm_legit_no_training_add_relu_27:
.text.triton_poi_fused__native_batch_norm_legit_no_training_add_relu_27:
[----:B------:R-:W-:Y:S01]  /*0000*/  LDC R1, c[0x0][0x28] ;  /* 0x00000a00ff017b82 */ /* 0x000fe20000000800 */
[----:B------:R-:W1:Y:S07]  /*0010*/  S2R R0, SR_TID.X ;  /* 0x0000000000007919 */ /* 0x000e6e0000002100 */
[----:B------:R-:W2:Y:S01]  /*0020*/  LDC.64 R6, c[0x0][0x250] ;  /* 0x00009400ff067b82 */ /* 0x000ea20000000a00 */
[----:B------:R-:W-:Y:S01]  /*0030*/  ULDC.64 UR4, c[0x0][0x208] ;  /* 0x0000820000047ab9 */ /* 0x000fe20000000a00 */
[----:B------:R-:W3:Y:S06]  /*0040*/  S2R R5, SR_CTAID.X ;  /* 0x0000000000057919 */ /* 0x000eec0000002500 */
[----:B------:R-:W4:Y:S08]  /*0050*/  LDC.64 R14, c[0x0][0x228] ;  /* 0x00008a00ff0e7b82 */ /* 0x000f300000000a00 */
[----:B------:R-:W5:Y:S08]  /*0060*/  LDC.64 R22, c[0x0][0x240] ;  /* 0x00009000ff167b82 */ /* 0x000f700000000a00 */
[----:B------:R-:W4:Y:S01]  /*0070*/  LDC.64 R20, c[0x0][0x248] ;  /* 0x00009200ff147b82 */ /* 0x000f220000000a00 */
[----:B-1----:R-:W-:-:S07]  /*0080*/  SHF.L.U32 R0, R0, 0x1, RZ ;  /* 0x0000000100007819 */ /* 0x002fce00000006ff */
[----:B------:R-:W1:Y:S01]  /*0090*/  LDC.64 R10, c[0x0][0x220] ;  /* 0x00008800ff0a7b82 */ /* 0x000e620000000a00 */
[----:B---3--:R-:W-:Y:S02]  /*00a0*/  SHF.R.S32.HI R3, RZ, 0x17, R5 ;  /* 0x00000017ff037819 */ /* 0x008fe40000011405 */
[----:B------:R-:W-:Y:S02]  /*00b0*/  LOP3.LUT R0, R0, 0xfe, RZ, 0xc0, !PT ;  /* 0x000000fe00007812 */ /* 0x000fe400078ec0ff */
[----:B------:R-:W-:-:S03]  /*00c0*/  SGXT R3, R3, 0x1 ;  /* 0x000000010303781a */ /* 0x000fc60000000200 */
[----:B------:R-:W3:Y:S01]  /*00d0*/  LDC.64 R8, c[0x0][0x258] ;  /* 0x00009600ff087b82 */ /* 0x000ee20000000a00 */
[----:B------:R-:W-:-:S04]  /*00e0*/  LEA R12, R5, R0, 0x8 ;  /* 0x00000000050c7211 */ /* 0x000fc800078e40ff */
[----:B------:R-:W-:-:S03]  /*00f0*/  LEA.HI R3, R3, R12, RZ, 0x2 ;  /* 0x0000000c03037211 */ /* 0x000fc600078f10ff */
[----:B------:R-:W3:Y:S01]  /*0100*/  LDC.64 R18, c[0x0][0x218] ;  /* 0x00008600ff127b82 */ /* 0x000ee20000000a00 */
[--C-:B------:R-:W-:Y:S02]  /*0110*/  SHF.R.S32.HI R13, RZ, 0x2, R3.reuse ;  /* 0x00000002ff0d7819 */ /* 0x100fe40000011403 */
[----:B------:R-:W-:-:S04]  /*0120*/  SHF.R.S32.HI R0, RZ, 0x1f, R3 ;  /* 0x0000001fff007819 */ /* 0x000fc80000011403 */
[----:B------:R-:W-:Y:S01]  /*0130*/  LEA.HI R0, R0, R13, RZ, 0xb ;  /* 0x0000000d00007211 */ /* 0x000fe200078f58ff */
[----:B------:R-:W3:Y:S03]  /*0140*/  LDC.64 R16, c[0x0][0x260] ;  /* 0x00009800ff107b82 */ /* 0x000ee60000000a00 */
[----:B------:R-:W-:-:S04]  /*0150*/  LOP3.LUT R0, R0, 0xfffff800, RZ, 0xc0, !PT ;  /* 0xfffff80000007812 */ /* 0x000fc800078ec0ff */
[----:B------:R-:W-:Y:S01]  /*0160*/  IADD3 R13, R13, -R0, RZ ;  /* 0x800000000d0d7210 */ /* 0x000fe20007ffe0ff */
[----:B------:R-:W3:Y:S04]  /*0170*/  LDC.64 R2, c[0x0][0x230] ;  /* 0x00008c00ff027b82 */ /* 0x000ee80000000a00 */
[----:B--2---:R-:W-:-:S04]  /*0180*/  IMAD.WIDE R6, R13, 0x4, R6 ;  /* 0x000000040d067825 */ /* 0x004fc800078e0206 */
[----:B------:R-:W2:Y:S01]  /*0190*/  LDC.64 R4, c[0x0][0x238] ;  /* 0x00008e00ff047b82 */ /* 0x000ea20000000a00 */
[----:B------:R5:W2:Y:S01]  /*01a0*/  LDG.E.EL R0, desc[UR4][R6.64] ;  /* 0x0000000406007981 */ /* 0x000aa2000c2e1900 */
[----:B----4-:R-:W-:-:S06]  /*01b0*/  IMAD.WIDE R14, R13, 0x4, R14 ;  /* 0x000000040d0e7825 */ /* 0x010fcc00078e020e */
[----:B------:R-:W4:Y:S01]  /*01c0*/  LDG.E.EL R14, desc[UR4][R14.64] ;  /* 0x000000040e0e7981 */ /* 0x000f22000c2e1900 */
[----:B0-----:R-:W-:-:S04]  /*01d0*/  IMAD.WIDE R20, R13, 0x4, R20 ;  /* 0x000000040d147825 */ /* 0x001fc800078e0214 */
[C---:B-----5:R-:W-:Y:S01]  /*01e0*/  IMAD.WIDE R6, R12.reuse, 0x4, R22 ;  /* 0x000000040c067825 */ /* 0x060fe200078e0216 */
[----:B------:R2:W5:Y:S03]  /*01f0*/  LDG.E.EL R15, desc[UR4][R20.64] ;  /* 0x00000004140f7981 */ /* 0x000566000c2e1900 */
[C---:B-1----:R-:W-:Y:S02]  /*0200*/  IMAD.WIDE R10, R13.reuse, 0x4, R10 ;  /* 0x000000040d0a7825 */ /* 0x042fe400078e020a */
[----:B------:R-:W5:Y:S02]  /*0210*/  LDG.E.64 R6, desc[UR4][R6.64] ;  /* 0x0000000406067981 */ /* 0x000f64000c1e1b00 */
[----:B---3--:R-:W-:Y:S02]  /*0220*/  IMAD.WIDE R8, R13, 0x4, R8 ;  /* 0x000000040d087825 */ /* 0x008fe400078e0208 */
[----:B------:R-:W3:Y:S02]  /*0230*/  LDG.E.EL R10, desc[UR4][R10.64] ;  /* 0x000000040a0a7981 */ /* 0x000ee4000c2e1900 */
[----:B------:R-:W-:-:S02]  /*0240*/  IMAD.WIDE R18, R12, 0x4, R18 ;  /* 0x000000040c127825 */ /* 0x000fc400078e0212 */
[----:B------:R0:W3:Y:S02]  /*0250*/  LDG.E.EL R8, desc[UR4][R8.64] ;  /* 0x0000000408087981 */ /* 0x0000e4000c2e1900 */
[C---:B------:R-:W-:Y:S02]  /*0260*/  IMAD.WIDE R16, R13.reuse, 0x4, R16 ;  /* 0x000000040d107825 */ /* 0x040fe400078e0210 */
[----:B------:R-:W3:Y:S02]  /*0270*/  LDG.E.64 R18, desc[UR4][R18.64] ;  /* 0x0000000412127981 */ /* 0x000ee4000c1e1b00 */
[C---:B------:R-:W-:Y:S02]  /*0280*/  IMAD.WIDE R2, R13.reuse, 0x4, R2 ;  /* 0x000000040d027825 */ /* 0x040fe400078e0202 */
[----:B------:R-:W3:Y:S02]  /*0290*/  LDG.E.EL R17, desc[UR4][R16.64] ;  /* 0x0000000410117981 */ /* 0x000ee4000c2e1900 */
[----:B--2---:R-:W-:-:S02]  /*02a0*/  IMAD.WIDE R20, R13, 0x4, R4 ;  /* 0x000000040d147825 */ /* 0x004fc400078e0204 */
[----:B------:R1:W2:Y:S04]  /*02b0*/  LDG.E.EL R4, desc[UR4][R2.64] ;  /* 0x0000000402047981 */ /* 0x0002a8000c2e1900 */
[----:B------:R-:W2:Y:S01]  /*02c0*/  LDG.E.EL R5, desc[UR4][R20.64] ;  /* 0x0000000414057981 */ /* 0x000ea2000c2e1900 */
[----:B0-----:R-:W-:Y:S01]  /*02d0*/  HFMA2.MMA R9, -RZ, RZ, 1.625, 0 ;  /* 0x3e800000ff097435 */ /* 0x001fe200000001ff */
[----:B------:R-:W-:-:S04]  /*02e0*/  FADD R13, R0, 9.9999997473787516356e-06 ;  /* 0x3727c5ac000d7421 */ /* 0x000fc80000000000 */
[----:B------:R-:W0:Y:S01]  /*02f0*/  MUFU.SQRT R22, R13 ;  /* 0x0000000d00167308 */ /* 0x000e220000002000 */
[----:B----4-:R-:W-:-:S07]  /*0300*/  FADD R14, R14, 9.9999997473787516356e-06 ;  /* 0x3727c5ac0e0e7421 */ /* 0x010fce0000000000 */
[----:B------:R-:W4:Y:S01]  /*0310*/  MUFU.SQRT R0, R14 ;  /* 0x0000000e00007308 */ /* 0x000f220000002000 */
[C---:B0-----:R-:W-:Y:S02]  /*0320*/  FSETP.GT.AND P1, PT, R22.reuse, 8.50705917302346158658e+37, PT ;  /* 0x7e8000001600780b */ /* 0x041fe40003f24000 */
[----:B------:R-:W-:Y:S02]  /*0330*/  FSETP.GEU.AND P3, PT, R22, 1.175494350822287508e-38, PT ;  /* 0x008000001600780b */ /* 0x000fe40003f6e000 */
[C---:B----4-:R-:W-:Y:S02]  /*0340*/  FSETP.GT.AND P0, PT, R0.reuse, 8.50705917302346158658e+37, PT ;  /* 0x7e8000000000780b */ /* 0x050fe40003f04000 */
[----:B------:R-:W-:-:S07]  /*0350*/  FSETP.GEU.AND P2, PT, R0, 1.175494350822287508e-38, PT ;  /* 0x008000000000780b */ /* 0x000fce0003f4e000 */
[----:B------:R-:W-:-:S04]  /*0360*/  @P1 FMUL R22, R22, 0.25 ;  /* 0x3e80000016161820 */ /* 0x000fc80000400000 */
[----:B------:R-:W-:Y:S01]  /*0370*/  @!P3 FMUL R22, R22, 16777216 ;  /* 0x4b8000001616b820 */ /* 0x000fe20000400000 */
[----:B------:R-:W-:-:S05]  /*0380*/  @P0 FMUL R0, R0, 0.25 ;  /* 0x3e80000000000820 */ /* 0x000fca0000400000 */
[----:B------:R-:W0:Y:S01]  /*0390*/  MUFU.RCP R22, R22 ;  /* 0x0000001600167308 */ /* 0x000e220000001000 */
[----:B------:R-:W-:Y:S01]  /*03a0*/  @!P2 FMUL R0, R0, 16777216 ;  /* 0x4b8000000000a820 */ /* 0x000fe20000400000 */
[----:B-1----:R-:W-:-:S06]  /*03b0*/  FSEL R3, R9, 1, P1 ;  /* 0x3f80000009037808 */ /* 0x002fcc0000800000 */
[----:B------:R-:W1:Y:S01]  /*03c0*/  MUFU.RCP R0, R0 ;  /* 0x0000000000007308 */ /* 0x000e620000001000 */
[----:B------:R-:W-:Y:S01]  /*03d0*/  @!P3 FMUL R3, R3, 16777216 ;  /* 0x4b8000000303b820 */ /* 0x000fe20000400000 */
[----:B------:R-:W-:Y:S01]  /*03e0*/  FSEL R9, R9, 1, P0 ;  /* 0x3f80000009097808 */ /* 0x000fe20000000000 */
[--C-:B-----5:R-:W-:Y:S01]  /*03f0*/  FADD R7, R7, -R15.reuse ;  /* 0x8000000f07077221 */ /* 0x120fe20000000000 */
[----:B------:R-:W-:Y:S01]  /*0400*/  FADD R6, R6, -R15 ;  /* 0x8000000f06067221 */ /* 0x000fe20000000000 */
[----:B0-----:R-:W-:Y:S02]  /*0410*/  FMUL R11, R22, R3 ;  /* 0x00000003160b7220 */ /* 0x001fe40000400000 */
[----:B------:R-:W-:Y:S01]  /*0420*/  @!P2 FMUL R9, R9, 16777216 ;  /* 0x4b8000000909a820 */ /* 0x000fe20000400000 */
[----:B------:R-:W0:Y:S01]  /*0430*/  LDC.64 R2, c[0x0][0x210] ;  /* 0x00008400ff027b82 */ /* 0x000e220000000a00 */
[-C--:B------:R-:W-:Y:S01]  /*0440*/  FMUL R6, R6, R11.reuse ;  /* 0x0000000b06067220 */ /* 0x080fe20000400000 */
[----:B------:R-:W-:Y:S01]  /*0450*/  FMUL R14, R7, R11 ;  /* 0x0000000b070e7220 */ /* 0x000fe20000400000 */
[--C-:B---3--:R-:W-:Y:S01]  /*0460*/  FADD R18, R18, -R10.reuse ;  /* 0x8000000a12127221 */ /* 0x108fe20000000000 */
[----:B-1----:R-:W-:Y:S01]  /*0470*/  FMUL R9, R0, R9 ;  /* 0x0000000900097220 */ /* 0x002fe20000400000 */
[C-C-:B------:R-:W-:Y:S01]  /*0480*/  FFMA R6, R8.reuse, R6, R17.reuse ;  /* 0x0000000608067223 */ /* 0x140fe20000000011 */
[----:B------:R-:W-:Y:S01]  /*0490*/  FFMA R14, R8, R14, R17 ;  /* 0x0000000e080e7223 */ /* 0x000fe20000000011 */
[----:B------:R-:W-:Y:S01]  /*04a0*/  FADD R10, R19, -R10 ;  /* 0x8000000a130a7221 */ /* 0x000fe20000000000 */
[----:B------:R-:W-:-:S02]  /*04b0*/  FMUL R18, R9, R18 ;  /* 0x0000001209127220 */ /* 0x000fc40000400000 */
[----:B------:R-:W-:Y:S01]  /*04c0*/  FSETP.GEU.AND P0, PT, R6, RZ, PT ;  /* 0x000000ff0600720b */ /* 0x000fe20003f0e000 */
[----:B------:R-:W-:Y:S01]  /*04d0*/  FMUL R10, R9, R10 ;  /* 0x0000000a090a7220 */ /* 0x000fe20000400000 */
[----:B------:R-:W-:Y:S01]  /*04e0*/  FSETP.GEU.AND P1, PT, R14, RZ, PT ;  /* 0x000000ff0e00720b */ /* 0x000fe20003f2e000 */
[--C-:B--2---:R-:W-:Y:S01]  /*04f0*/  FFMA R18, R4, R18, R5.reuse ;  /* 0x0000001204127223 */ /* 0x104fe20000000005 */
[----:B------:R-:W-:Y:S01]  /*0500*/  FSEL R7, R6, RZ, P0 ;  /* 0x000000ff06077208 */ /* 0x000fe20000000000 */
[----:B------:R-:W-:Y:S01]  /*0510*/  FFMA R10, R4, R10, R5 ;  /* 0x0000000a040a7223 */ /* 0x000fe20000000005 */
[----:B------:R-:W-:Y:S02]  /*0520*/  FSEL R9, R14, RZ, P1 ;  /* 0x000000ff0e097208 */ /* 0x000fe40000800000 */
[C---:B------:R-:W-:Y:S01]  /*0530*/  FSETP.GEU.AND P0, PT, R18.reuse, -R7, PT ;  /* 0x800000071200720b */ /* 0x040fe20003f0e000 */
[----:B------:R-:W-:Y:S01]  /*0540*/  FADD R7, R18, R7 ;  /* 0x0000000712077221 */ /* 0x000fe20000000000 */
[C---:B------:R-:W-:Y:S01]  /*0550*/  FSETP.GEU.AND P1, PT, R10.reuse, -R9, PT ;  /* 0x800000090a00720b */ /* 0x040fe20003f2e000 */
[----:B------:R-:W-:Y:S01]  /*0560*/  FADD R0, R10, R9 ;  /* 0x000000090a007221 */ /* 0x000fe20000000000 */
[----:B0-----:R-:W-:-:S02]  /*0570*/  IMAD.WIDE R2, R12, 0x4, R2 ;  /* 0x000000040c027825 */ /* 0x001fc400078e0202 */
[----:B------:R-:W-:Y:S02]  /*0580*/  FSEL R4, R7, RZ, P0 ;  /* 0x000000ff07047208 */ /* 0x000fe40000000000 */
[----:B------:R-:W-:-:S05]  /*0590*/  FSEL R5, R0, RZ, P1 ;  /* 0x000000ff00057208 */ /* 0x000fca0000800000 */
[----:B------:R-:W-:Y:S01]  /*05a0*/  STG.E.64 desc[UR4][R2.64], R4 ;  /* 0x0000000402007986 */ /* 0x000fe2000c101b04 */
[----:B------:R-:W-:Y:S05]  /*05b0*/  EXIT ;  /* 0x000000000000794d */ /* 0x000fea0003800000 */
.L_x_0:
[----:B------:R-:W-:-:S00]  /*05c0*/  BRA `(.L_x_0) ;  /* 0xfffffffc00fc7947 */ /* 0x000fc0000383ffff */
[----:B------:R-:W-:-:S00]  /*05d0*/  NOP ;  /* 0x0000000000007918 */ /* 0x000fc00000000000 */
        /* <DEDUP_REMOVED lines=10> */
.L_x_1:


//--------------------- .nv.global.init           --------------------------
	.section	.nv.global.init,"aw",@progbits
.nv.global.init:
	.type		_$_str,@object
	.size		_$_str,(_$_str_$_2 - _$_str)
_$_str:
        /*0000*/ 	.byte	0x5f, 0x5f, 0x43, 0x55, 0x44, 0x41, 0x5f, 0x46, 0x54, 0x5a, 0x00
	.type		_$_str_$_2,@object
	.size		_$_str_$_2,(.L_1 - _$_str_$_2)
_$_str_$_2:
        /*000b*/ 	.byte	0x5f, 0x5f, 0x43, 0x55, 0x44, 0x41, 0x5f, 0x50, 0x52, 0x45, 0x43, 0x5f, 0x53, 0x51, 0x52, 0x54
        /*001b*/ 	.byte	0x00
.L_1:


//--------------------- .nv.constant0.triton_poi_fused__native_batch_norm_legit_no_training_add_relu_27 --------------------------
	.section	.nv.constant0.triton_poi_fused__native_batch_norm_legit_no_training_add_relu_27,"a",@progbits
	.sectionflags	@""
	.align	4
.nv.constant0.triton_poi_fused__native_batch_norm_legit_no_training_add_relu_27:
	.zero		620
